//
// Generated by NVIDIA NVVM Compiler
//
// Compiler Build ID: CL-36424714
// Cuda compilation tools, release 13.0, V13.0.88
// Based on NVVM 20.0.0
//

.version 9.0
.target sm_100
.address_size 64

	// .globl	_Z17Reduction5_kernelPiPKim

.visible .entry _Z17Reduction5_kernelPiPKim(
	.param .u64 .ptr .align 1 _Z17Reduction5_kernelPiPKim_param_0,
	.param .u64 .ptr .align 1 _Z17Reduction5_kernelPiPKim_param_1,
	.param .u64 _Z17Reduction5_kernelPiPKim_param_2
)
{
	.reg .pred 	%p<3>;
	.reg .b32 	%r<16>;
	.reg .b64 	%rd<13>;

	ld.param.u64 	%rd6, [_Z17Reduction5_kernelPiPKim_param_0];
	ld.param.u64 	%rd7, [_Z17Reduction5_kernelPiPKim_param_1];
	ld.param.u64 	%rd8, [_Z17Reduction5_kernelPiPKim_param_2];
	mov.u32 	%r6, %tid.x;
	mov.u32 	%r7, %ctaid.x;
	mov.u32 	%r1, %ntid.x;
	mad.lo.s32 	%r8, %r7, %r1, %r6;
	cvt.u64.u32 	%rd12, %r8;
	setp.le.u64 	%p1, %rd8, %rd12;
	mov.b32 	%r15, 0;
	@%p1 bra 	$L__BB0_3;
	mov.u32 	%r10, %nctaid.x;
	mul.lo.s32 	%r11, %r1, %r10;
	cvt.u64.u32 	%rd2, %r11;
	cvta.to.global.u64 	%rd3, %rd7;
	mov.b32 	%r15, 0;
$L__BB0_2:
	shl.b64 	%rd9, %rd12, 2;
	add.s64 	%rd10, %rd3, %rd9;
	ld.global.u32 	%r12, [%rd10];
	add.s32 	%r15, %r12, %r15;
	add.s64 	%rd12, %rd12, %rd2;
	setp.lt.u64 	%p2, %rd12, %rd8;
	@%p2 bra 	$L__BB0_2;
$L__BB0_3:
	cvta.to.global.u64 	%rd11, %rd6;
	atom.global.add.u32 	%r13, [%rd11], %r15;
	ret;

}


// ===== COMPILED SASS (sm_100) =====

	.target	sm_100

	.elftype	@"ET_EXEC"


//--------------------- .note.nv.tkinfo           --------------------------
	.section	.note.nv.tkinfo,"",@"SHT_NOTE"
	.sectionflags	@"SHF_NOTE_NV_TKINFO"
	.tkinfo
        /*0018*/ 	.word	0x00000002
        /*0030*/ 	.string	""
        /*0030*/ 	.string	"ptxas"
        /*0030*/ 	.string	"Cuda compilation tools, release 13.0, V13.0.88"
        /*0030*/ 	.string	"Build cuda_13.0.r13.0/compiler.36424714_0"
        /*0030*/ 	.string	"-arch sm_100 -m 64 "



//--------------------- .note.nv.cuinfo           --------------------------
	.section	.note.nv.cuinfo,"",@"SHT_NOTE"
	.sectionflags	@"SHF_NOTE_NV_CUINFO"
        /*0018*/ 	.short	0x0002
        /*001a*/ 	.short	0x0064
        /*001c*/ 	.short	0x0082
	.zero		2


//--------------------- .nv.info                  --------------------------
	.section	.nv.info,"",@"SHT_CUDA_INFO"
	.align	4


	//----- nvinfo : EIATTR_REGCOUNT
	.align		4
        /*0000*/ 	.byte	0x04, 0x2f
        /*0002*/ 	.short	(.L_1 - .L_0)
	.align		4
.L_0:
        /*0004*/ 	.word	index@(_Z17Reduction5_kernelPiPKim)
        /*0008*/ 	.word	0x0000000a


	//----- nvinfo : EIATTR_FRAME_SIZE
	.align		4
.L_1:
        /*000c*/ 	.byte	0x04, 0x11
        /*000e*/ 	.short	(.L_3 - .L_2)
	.align		4
.L_2:
        /*0010*/ 	.word	index@(_Z17Reduction5_kernelPiPKim)
        /*0014*/ 	.word	0x00000000


	//----- nvinfo : EIATTR_MIN_STACK_SIZE
	.align		4
.L_3:
        /*0018*/ 	.byte	0x04, 0x12
        /*001a*/ 	.short	(.L_5 - .L_4)
	.align		4
.L_4:
        /*001c*/ 	.word	index@(_Z17Reduction5_kernelPiPKim)
        /*0020*/ 	.word	0x00000000
.L_5:


//--------------------- .nv.compat                --------------------------
	.section	.nv.compat,"",@"SHT_CUDA_COMPAT_INFO"
	.align	4
        /*0000*/ 	.byte	0x02, 0x09, 0x00, 0x00, 0x02, 0x02, 0x01, 0x00, 0x02, 0x05, 0x05, 0x00, 0x03, 0x07, 0x01, 0x01
        /*0010*/ 	.byte	0x02, 0x03, 0x00, 0x00, 0x02, 0x06, 0x01, 0x00, 0x04, 0x0b, 0x08, 0x00, 0x09, 0x00, 0x00, 0x00
        /*0020*/ 	.byte	0x00, 0x00, 0x00, 0x00


//--------------------- .nv.info._Z17Reduction5_kernelPiPKim --------------------------
	.section	.nv.info._Z17Reduction5_kernelPiPKim,"",@"SHT_CUDA_INFO"
	.sectionflags	@""
	.align	4


	//----- nvinfo : EIATTR_CUDA_API_VERSION
	.align		4
        /*0000*/ 	.byte	0x04, 0x37
        /*0002*/ 	.short	(.L_7 - .L_6)
.L_6:
        /*0004*/ 	.word	0x00000082


	//----- nvinfo : EIATTR_KPARAM_INFO
	.align		4
.L_7:
        /*0008*/ 	.byte	0x04, 0x17
        /*000a*/ 	.short	(.L_9 - .L_8)
.L_8:
        /*000c*/ 	.word	0x00000000
        /*0010*/ 	.short	0x0002
        /*0012*/ 	.short	0x0010
        /*0014*/ 	.byte	0x00, 0xf0, 0x21, 0x00


	//----- nvinfo : EIATTR_KPARAM_INFO
	.align		4
.L_9:
        /*0018*/ 	.byte	0x04, 0x17
        /*001a*/ 	.short	(.L_11 - .L_10)
.L_10:
        /*001c*/ 	.word	0x00000000
        /*0020*/ 	.short	0x0001
        /*0022*/ 	.short	0x0008
        /*0024*/ 	.byte	0x00, 0xf5, 0x21, 0x00


	//----- nvinfo : EIATTR_KPARAM_INFO
	.align		4
.L_11:
        /*0028*/ 	.byte	0x04, 0x17
        /*002a*/ 	.short	(.L_13 - .L_12)
.L_12:
        /*002c*/ 	.word	0x00000000
        /*0030*/ 	.short	0x0000
        /*0032*/ 	.short	0x0000
        /*0034*/ 	.byte	0x00, 0xf5, 0x21, 0x00


	//----- nvinfo : EIATTR_SPARSE_MMA_MASK
	.align		4
.L_13:
        /*0038*/ 	.byte	0x03, 0x50
        /*003a*/ 	.short	0x0000


	//----- nvinfo : EIATTR_MAXREG_COUNT
	.align		4
        /*003c*/ 	.byte	0x03, 0x1b
        /*003e*/ 	.short	0x00ff


	//----- nvinfo : EIATTR_MERCURY_ISA_VERSION
	.align		4
        /*0040*/ 	.byte	0x03, 0x5f
        /*0042*/ 	.short	0x0101


	//----- nvinfo : EIATTR_INT_WARP_WIDE_INSTR_OFFSETS
	.align		4
        /*0044*/ 	.byte	0x04, 0x31
        /*0046*/ 	.short	(.L_15 - .L_14)


	//   ....[0]....
.L_14:
        /*0048*/ 	.word	0x000001d0


	//   ....[1]....
        /*004c*/ 	.word	0x000001f0


	//----- nvinfo : EIATTR_VRC_CTA_INIT_COUNT
	.align		4
.L_15:
        /*0050*/ 	.byte	0x02, 0x4a
	.zero		1
	.zero		1


	//----- nvinfo : EIATTR_EXIT_INSTR_OFFSETS
	.align		4
        /*0054*/ 	.byte	0x04, 0x1c
        /*0056*/ 	.short	(.L_17 - .L_16)


	//   ....[0]....
.L_16:
        /*0058*/ 	.word	0x00000240


	//----- nvinfo : EIATTR_CRS_STACK_SIZE
	.align		4
.L_17:
        /*005c*/ 	.byte	0x04, 0x1e
        /*005e*/ 	.short	(.L_19 - .L_18)
.L_18:
        /*0060*/ 	.word	0x00000000


	//----- nvinfo : EIATTR_CBANK_PARAM_SIZE
	.align		4
.L_19:
        /*0064*/ 	.byte	0x03, 0x19
        /*0066*/ 	.short	0x0018


	//----- nvinfo : EIATTR_PARAM_CBANK
	.align		4
        /*0068*/ 	.byte	0x04, 0x0a
        /*006a*/ 	.short	(.L_21 - .L_20)
	.align		4
.L_20:
        /*006c*/ 	.word	index@(.nv.constant0._Z17Reduction5_kernelPiPKim)
        /*0070*/ 	.short	0x0380
        /*0072*/ 	.short	0x0018


	//----- nvinfo : EIATTR_SW_WAR
	.align		4
.L_21:
        /*0074*/ 	.byte	0x04, 0x36
        /*0076*/ 	.short	(.L_23 - .L_22)
.L_22:
        /*0078*/ 	.word	0x00000008
.L_23:


//--------------------- .nv.callgraph             --------------------------
	.section	.nv.callgraph,"",@"SHT_CUDA_CALLGRAPH"
	.align	4
	.sectionentsize	8
	.align		4
        /*0000*/ 	.word	0x00000000
	.align		4
        /*0004*/ 	.word	0xffffffff
	.align		4
        /*0008*/ 	.word	0x00000000
	.align		4
        /*000c*/ 	.word	0xfffffffe
	.align		4
        /*0010*/ 	.word	0x00000000
	.align		4
        /*0014*/ 	.word	0xfffffffd
	.align		4
        /*0018*/ 	.word	0x00000000
	.align		4
        /*001c*/ 	.word	0xfffffffc


//--------------------- .text._Z17Reduction5_kernelPiPKim --------------------------
	.section	.text._Z17Reduction5_kernelPiPKim,"ax",@progbits
	.align	128
        .global         _Z17Reduction5_kernelPiPKim
        .type           _Z17Reduction5_kernelPiPKim,@function
        .size           _Z17Reduction5_kernelPiPKim,(.L_x_4 - _Z17Reduction5_kernelPiPKim)
        .other          _Z17Reduction5_kernelPiPKim,@"STO_CUDA_ENTRY STV_DEFAULT"
_Z17Reduction5_kernelPiPKim:
.text._Z17Reduction5_kernelPiPKim:
[----:B------:R-:W-:Y:S01]  /*0000*/  LDC R1, c[0x0][0x37c] ;  /* 0x0000df00ff017b82 */ /* 0x000fe20000000800 */
[----:B------:R-:W0:Y:S07]  /*0010*/  S2R R0, SR_TID.X ;  /* 0x0000000000007919 */ /* 0x000e2e0000002100 */
[----:B------:R-:W0:Y:S01]  /*0020*/  S2UR UR4, SR_CTAID.X ;  /* 0x00000000000479c3 */ /* 0x000e220000002500 */
[----:B------:R-:W1:Y:S01]  /*0030*/  LDCU.64 UR8, c[0x0][0x390] ;  /* 0x00007200ff0877ac */ /* 0x000e620008000a00 */
[----:B------:R-:W-:Y:S01]  /*0040*/  BSSY.RECONVERGENT B0, `(.L_x_0) ;  /* 0x0000018000007945 */ /* 0x000fe20003800200 */
[----:B------:R-:W2:Y:S01]  /*0050*/  S2R R7, SR_LANEID ;  /* 0x0000000000077919 */ /* 0x000ea20000000000 */
[----:B------:R-:W-:Y:S01]  /*0060*/  IMAD.MOV.U32 R4, RZ, RZ, RZ ;  /* 0x000000ffff047224 */ /* 0x000fe200078e00ff */
[----:B------:R-:W3:Y:S03]  /*0070*/  LDCU.64 UR6, c[0x0][0x358] ;  /* 0x00006b00ff0677ac */ /* 0x000ee60008000a00 */
[----:B------:R-:W0:Y:S01]  /*0080*/  LDC R3, c[0x0][0x360] ;  /* 0x0000d800ff037b82 */ /* 0x000e220000000800 */
[----:B------:R-:W4:Y:S01]  /*0090*/  LDCU.64 UR10, c[0x0][0x388] ;  /* 0x00007100ff0a77ac */ /* 0x000f220008000a00 */
[----:B0-----:R-:W-:-:S05]  /*00a0*/  IMAD R0, R3, UR4, R0 ;  /* 0x0000000403007c24 */ /* 0x001fca000f8e0200 */
[----:B-1----:R-:W-:-:S04]  /*00b0*/  ISETP.GE.U32.AND P0, PT, R0, UR8, PT ;  /* 0x0000000800007c0c */ /* 0x002fc8000bf06070 */
[----:B------:R-:W-:-:S13]  /*00c0*/  ISETP.GE.U32.AND.EX P0, PT, RZ, UR9, PT, P0 ;  /* 0x00000009ff007c0c */ /* 0x000fda000bf06100 */
[----:B--234-:R-:W-:Y:S05]  /*00d0*/  @P0 BRA `(.L_x_1) ;  /* 0x0000000000380947 */ /* 0x01cfea0003800000 */
[----:B------:R-:W0:Y:S01]  /*00e0*/  LDCU UR4, c[0x0][0x370] ;  /* 0x00006e00ff0477ac */ /* 0x000e220008000800 */
[----:B------:R-:W-:Y:S02]  /*00f0*/  HFMA2 R4, -RZ, RZ, 0, 0 ;  /* 0x00000000ff047431 */ /* 0x000fe400000001ff */
[----:B------:R-:W-:Y:S02]  /*0100*/  IMAD.MOV.U32 R5, RZ, RZ, R0 ;  /* 0x000000ffff057224 */ /* 0x000fe400078e0000 */
[----:B------:R-:W-:Y:S02]  /*0110*/  IMAD.MOV.U32 R6, RZ, RZ, RZ ;  /* 0x000000ffff067224 */ /* 0x000fe400078e00ff */
[----:B0-----:R-:W-:-:S07]  /*0120*/  IMAD R0, R3, UR4, RZ ;  /* 0x0000000403007c24 */ /* 0x001fce000f8e02ff */
.L_x_2:
[----:B------:R-:W-:-:S04]  /*0130*/  LEA R2, P0, R5, UR10, 0x2 ;  /* 0x0000000a05027c11 */ /* 0x000fc8000f8010ff */
[----:B------:R-:W-:-:S06]  /*0140*/  LEA.HI.X R3, R5, UR11, R6, 0x2, P0 ;  /* 0x0000000b05037c11 */ /* 0x000fcc00080f1406 */
[----:B------:R-:W2:Y:S01]  /*0150*/  LDG.E R3, desc[UR6][R2.64] ;  /* 0x0000000602037981 */ /* 0x000ea2000c1e1900 */
[----:B------:R-:W-:-:S05]  /*0160*/  IADD3 R5, P0, PT, R0, R5, RZ ;  /* 0x0000000500057210 */ /* 0x000fca0007f1e0ff */
[----:B------:R-:W-:Y:S01]  /*0170*/  IMAD.X R6, RZ, RZ, R6, P0 ;  /* 0x000000ffff067224 */ /* 0x000fe200000e0606 */
[----:B------:R-:W-:-:S04]  /*0180*/  ISETP.GE.U32.AND P0, PT, R5, UR8, PT ;  /* 0x0000000805007c0c */ /* 0x000fc8000bf06070 */
[----:B------:R-:W-:Y:S01]  /*0190*/  ISETP.GE.U32.AND.EX P0, PT, R6, UR9, PT, P0 ;  /* 0x0000000906007c0c */ /* 0x000fe2000bf06100 */
[----:B--2---:R-:W-:-:S12]  /*01a0*/  IMAD.IADD R4, R3, 0x1, R4 ;  /* 0x0000000103047824 */ /* 0x004fd800078e0204 */
[----:B------:R-:W-:Y:S05]  /*01b0*/  @!P0 BRA `(.L_x_2) ;  /* 0xfffffffc00dc8947 */ /* 0x000fea000383ffff */
.L_x_1:
[----:B------:R-:W-:Y:S05]  /*01c0*/  BSYNC.RECONVERGENT B0 ;  /* 0x0000000000007941 */ /* 0x000fea0003800200 */
.L_x_0:
[----:B------:R-:W0:Y:S08]  /*01d0*/  REDUX.SUM UR5, R4 ;  /* 0x00000000040573c4 */ /* 0x000e30000000c000 */
[----:B------:R-:W1:Y:S01]  /*01e0*/  LDC.64 R2, c[0x0][0x380] ;  /* 0x0000e000ff027b82 */ /* 0x000e620000000a00 */
[----:B------:R-:W-:Y:S02]  /*01f0*/  VOTEU.ANY UR4, UPT, PT ;  /* 0x0000000000047886 */ /* 0x000fe400038e0100 */
[----:B------:R-:W-:-:S06]  /*0200*/  UFLO.U32 UR4, UR4 ;  /* 0x00000004000472bd */ /* 0x000fcc00080e0000 */
[----:B------:R-:W-:Y:S02]  /*0210*/  ISETP.EQ.U32.AND P0, PT, R7, UR4, PT ;  /* 0x0000000407007c0c */ /* 0x000fe4000bf02070 */
[----:B0-----:R-:W-:-:S11]  /*0220*/  MOV R5, UR5 ;  /* 0x0000000500057c02 */ /* 0x001fd60008000f00 */
[----:B-1----:R-:W-:Y:S01]  /*0230*/  @P0 REDG.E.ADD.STRONG.GPU desc[UR6][R2.64], R5 ;  /* 0x000000050200098e */ /* 0x002fe2000c12e106 */
[----:B------:R-:W-:Y:S05]  /*0240*/  EXIT ;  /* 0x000000000000794d */ /* 0x000fea0003800000 */
.L_x_3:
[----:B------:R-:W-:-:S00]  /*0250*/  BRA `(.L_x_3) ;  /* 0xfffffffc00fc7947 */ /* 0x000fc0000383ffff */
[----:B------:R-:W-:-:S00]  /*0260*/  NOP ;  /* 0x0000000000007918 */ /* 0x000fc00000000000 */
        /* <DEDUP_REMOVED lines=9> */
.L_x_4:


//--------------------- .nv.shared.reserved.0     --------------------------
	.section	.nv.shared.reserved.0,"aw",@nobits
	.weak		__nv_reservedSMEM_offset_0_alias
	.size		__nv_reservedSMEM_offset_0_alias, 0, 64
	.other		__nv_reservedSMEM_offset_0_alias,@"STO_CUDA_RESERVED_SHARED STV_DEFAULT"
__nv_reservedSMEM_offset_0_alias:
	.zero		0
	.zero		64


//--------------------- .nv.constant0._Z17Reduction5_kernelPiPKim --------------------------
	.section	.nv.constant0._Z17Reduction5_kernelPiPKim,"a",@progbits
	.sectionflags	@""
	.align	4
.nv.constant0._Z17Reduction5_kernelPiPKim:
	.zero		920


//--------------------- SYMBOLS --------------------------

	.type		.nv.reservedSmem.offset0,@object
	.size		.nv.reservedSmem.offset0,0x4
